	.headerflags	@"EF_CUDA_TEXMODE_UNIFIED EF_CUDA_64BIT_ADDRESS EF_CUDA_ACCELERATORS EF_CUDA_SM90 EF_CUDA_VIRTUAL_SM(EF_CUDA_SM90)"
	.elftype	@"ET_EXEC"


//--------------------- .nv.info                  --------------------------
	.section	.nv.info,"",@"SHT_CUDA_INFO"
	.align	4


	//----- nvinfo : EIATTR_REGCOUNT
	.align		4
        /*0000*/ 	.byte	0x04, 0x2f
        /*0002*/ 	.short	(.L_3 - .L_2)
	.align		4
.L_2:
        /*0004*/ 	.word	index@(triton_poi_fused__native_batch_norm_legit_no_training_add_convolution_relu_threshold_backward_1)
        /*0008*/ 	.word	0x00000020


	//----- nvinfo : EIATTR_MIN_STACK_SIZE
	.align		4
.L_3:
        /*000c*/ 	.byte	0x04, 0x12
        /*000e*/ 	.short	(.L_5 - .L_4)
	.align		4
.L_4:
        /*0010*/ 	.word	index@(triton_poi_fused__native_batch_norm_legit_no_training_add_convolution_relu_threshold_backward_1)
        /*0014*/ 	.word	0x00000000


	//----- nvinfo : EIATTR_FRAME_SIZE
	.align		4
.L_5:
        /*0018*/ 	.byte	0x04, 0x11
        /*001a*/ 	.short	(.L_7 - .L_6)
	.align		4
.L_6:
        /*001c*/ 	.word	index@(triton_poi_fused__native_batch_norm_legit_no_training_add_convolution_relu_threshold_backward_1)
        /*0020*/ 	.word	0x00000000


	//----- nvinfo : EIATTR_MIN_STACK_SIZE
	.align		4
.L_7:
        /*0024*/ 	.byte	0x04, 0x12
        /*0026*/ 	.short	(.L_9 - .L_8)
	.align		4
.L_8:
        /*0028*/ 	.word	index@(triton_poi_fused__native_batch_norm_legit_no_training_add_convolution_relu_threshold_backward_1)
        /*002c*/ 	.word	0x00000000
.L_9:


//--------------------- .nv.info.triton_poi_fused__native_batch_norm_legit_no_training_add_convolution_relu_threshold_backward_1 --------------------------
	.section	.nv.info.triton_poi_fused__native_batch_norm_legit_no_training_add_convolution_relu_threshold_backward_1,"",@"SHT_CUDA_INFO"
	.sectionflags	@""
	.align	4


	//----- nvinfo : EIATTR_CUDA_API_VERSION
	.align		4
        /*0000*/ 	.byte	0x04, 0x37
        /*0002*/ 	.short	(.L_11 - .L_10)
.L_10:
        /*0004*/ 	.word	0x0000007c


	//----- nvinfo : EIATTR_KPARAM_INFO
	.align		4
.L_11:
        /*0008*/ 	.byte	0x04, 0x17
        /*000a*/ 	.short	(.L_13 - .L_12)
.L_12:
        /*000c*/ 	.word	0x00000000
        /*0010*/ 	.short	0x000e
        /*0012*/ 	.short	0x0070
        /*0014*/ 	.byte	0x00, 0xf0, 0x11, 0x00


	//----- nvinfo : EIATTR_KPARAM_INFO
	.align		4
.L_13:
        /*0018*/ 	.byte	0x04, 0x17
        /*001a*/ 	.short	(.L_15 - .L_14)
.L_14:
        /*001c*/ 	.word	0x00000000
        /*0020*/ 	.short	0x000d
        /*0022*/ 	.short	0x0068
        /*0024*/ 	.byte	0x00, 0xf4, 0x21, 0x00


	//----- nvinfo : EIATTR_KPARAM_INFO
	.align		4
.L_15:
        /*0028*/ 	.byte	0x04, 0x17
        /*002a*/ 	.short	(.L_17 - .L_16)
.L_16:
        /*002c*/ 	.word	0x00000000
        /*0030*/ 	.short	0x000c
        /*0032*/ 	.short	0x0060
        /*0034*/ 	.byte	0x00, 0xf4, 0x21, 0x00


	//----- nvinfo : EIATTR_KPARAM_INFO
	.align		4
.L_17:
        /*0038*/ 	.byte	0x04, 0x17
        /*003a*/ 	.short	(.L_19 - .L_18)
.L_18:
        /*003c*/ 	.word	0x00000000
        /*0040*/ 	.short	0x000b
        /*0042*/ 	.short	0x0058
        /*0044*/ 	.byte	0x00, 0xf4, 0x21, 0x00


	//----- nvinfo : EIATTR_KPARAM_INFO
	.align		4
.L_19:
        /*0048*/ 	.byte	0x04, 0x17
        /*004a*/ 	.short	(.L_21 - .L_20)
.L_20:
        /*004c*/ 	.word	0x00000000
        /*0050*/ 	.short	0x000a
        /*0052*/ 	.short	0x0050
        /*0054*/ 	.byte	0x00, 0xf4, 0x21, 0x00


	//----- nvinfo : EIATTR_KPARAM_INFO
	.align		4
.L_21:
        /*0058*/ 	.byte	0x04, 0x17
        /*005a*/ 	.short	(.L_23 - .L_22)
.L_22:
        /*005c*/ 	.word	0x00000000
        /*0060*/ 	.short	0x0009
        /*0062*/ 	.short	0x0048
        /*0064*/ 	.byte	0x00, 0xf4, 0x21, 0x00


	//----- nvinfo : EIATTR_KPARAM_INFO
	.align		4
.L_23:
        /*0068*/ 	.byte	0x04, 0x17
        /*006a*/ 	.short	(.L_25 - .L_24)
.L_24:
        /*006c*/ 	.word	0x00000000
        /*0070*/ 	.short	0x0008
        /*0072*/ 	.short	0x0040
        /*0074*/ 	.byte	0x00, 0xf4, 0x21, 0x00


	//----- nvinfo : EIATTR_KPARAM_INFO
	.align		4
.L_25:
        /*0078*/ 	.byte	0x04, 0x17
        /*007a*/ 	.short	(.L_27 - .L_26)
.L_26:
        /*007c*/ 	.word	0x00000000
        /*0080*/ 	.short	0x0007
        /*0082*/ 	.short	0x0038
        /*0084*/ 	.byte	0x00, 0xf4, 0x21, 0x00


	//----- nvinfo : EIATTR_KPARAM_INFO
	.align		4
.L_27:
        /*0088*/ 	.byte	0x04, 0x17
        /*008a*/ 	.short	(.L_29 - .L_28)
.L_28:
        /*008c*/ 	.word	0x00000000
        /*0090*/ 	.short	0x0006
        /*0092*/ 	.short	0x0030
        /*0094*/ 	.byte	0x00, 0xf4, 0x21, 0x00


	//----- nvinfo : EIATTR_KPARAM_INFO
	.align		4
.L_29:
        /*0098*/ 	.byte	0x04, 0x17
        /*009a*/ 	.short	(.L_31 - .L_30)
.L_30:
        /*009c*/ 	.word	0x00000000
        /*00a0*/ 	.short	0x0005
        /*00a2*/ 	.short	0x0028
        /*00a4*/ 	.byte	0x00, 0xf4, 0x21, 0x00


	//----- nvinfo : EIATTR_KPARAM_INFO
	.align		4
.L_31:
        /*00a8*/ 	.byte	0x04, 0x17
        /*00aa*/ 	.short	(.L_33 - .L_32)
.L_32:
        /*00ac*/ 	.word	0x00000000
        /*00b0*/ 	.short	0x0004
        /*00b2*/ 	.short	0x0020
        /*00b4*/ 	.byte	0x00, 0xf4, 0x21, 0x00


	//----- nvinfo : EIATTR_KPARAM_INFO
	.align		4
.L_33:
        /*00b8*/ 	.byte	0x04, 0x17
        /*00ba*/ 	.short	(.L_35 - .L_34)
.L_34:
        /*00bc*/ 	.word	0x00000000
        /*00c0*/ 	.short	0x0003
        /*00c2*/ 	.short	0x0018
        /*00c4*/ 	.byte	0x00, 0xf4, 0x21, 0x00


	//----- nvinfo : EIATTR_KPARAM_INFO
	.align		4
.L_35:
        /*00c8*/ 	.byte	0x04, 0x17
        /*00ca*/ 	.short	(.L_37 - .L_36)
.L_36:
        /*00cc*/ 	.word	0x00000000
        /*00d0*/ 	.short	0x0002
        /*00d2*/ 	.short	0x0010
        /*00d4*/ 	.byte	0x00, 0xf4, 0x21, 0x00


	//----- nvinfo : EIATTR_KPARAM_INFO
	.align		4
.L_37:
        /*00d8*/ 	.byte	0x04, 0x17
        /*00da*/ 	.short	(.L_39 - .L_38)
.L_38:
        /*00dc*/ 	.word	0x00000000
        /*00e0*/ 	.short	0x0001
        /*00e2*/ 	.short	0x0008
        /*00e4*/ 	.byte	0x00, 0xf4, 0x21, 0x00


	//----- nvinfo : EIATTR_KPARAM_INFO
	.align		4
.L_39:
        /*00e8*/ 	.byte	0x04, 0x17
        /*00ea*/ 	.short	(.L_41 - .L_40)
.L_40:
        /*00ec*/ 	.word	0x00000000
        /*00f0*/ 	.short	0x0000
        /*00f2*/ 	.short	0x0000
        /*00f4*/ 	.byte	0x00, 0xf4, 0x21, 0x00


	//----- nvinfo : EIATTR_SPARSE_MMA_MASK
	.align		4
.L_41:
        /*00f8*/ 	.byte	0x03, 0x50
        /*00fa*/ 	.short	0x0000


	//----- nvinfo : EIATTR_MAXREG_COUNT
	.align		4
        /*00fc*/ 	.byte	0x03, 0x1b
        /*00fe*/ 	.short	0x00ff


	//----- nvinfo : EIATTR_EXIT_INSTR_OFFSETS
	.align		4
        /*0100*/ 	.byte	0x04, 0x1c
        /*0102*/ 	.short	(.L_43 - .L_42)


	//   ....[0]....
.L_42:
        /*0104*/ 	.word	0x00000640


	//   ....[1]....
        /*0108*/ 	.word	0x00000660


	//----- nvinfo : EIATTR_REQNTID
	.align		4
.L_43:
        /*010c*/ 	.byte	0x04, 0x10
        /*010e*/ 	.short	(.L_45 - .L_44)
.L_44:
        /*0110*/ 	.word	0x00000080
        /*0114*/ 	.word	0x00000001
        /*0118*/ 	.word	0x00000001


	//----- nvinfo : EIATTR_CBANK_PARAM_SIZE
	.align		4
.L_45:
        /*011c*/ 	.byte	0x03, 0x19
        /*011e*/ 	.short	0x0074


	//----- nvinfo : EIATTR_PARAM_CBANK
	.align		4
        /*0120*/ 	.byte	0x04, 0x0a
        /*0122*/ 	.short	(.L_47 - .L_46)
	.align		4
.L_46:
        /*0124*/ 	.word	index@(.nv.constant0.triton_poi_fused__native_batch_norm_legit_no_training_add_convolution_relu_threshold_backward_1)
        /*0128*/ 	.short	0x0210
        /*012a*/ 	.short	0x0074


	//----- nvinfo : EIATTR_SW_WAR
	.align		4
.L_47:
        /*012c*/ 	.byte	0x04, 0x36
        /*012e*/ 	.short	(.L_49 - .L_48)
.L_48:
        /*0130*/ 	.word	0x00000008
.L_49:


//--------------------- .nv.callgraph             --------------------------
	.section	.nv.callgraph,"",@"SHT_CUDA_CALLGRAPH"
	.align	4
	.sectionentsize	8
	.align		4
        /*0000*/ 	.word	0x00000000
	.align		4
        /*0004*/ 	.word	0xffffffff
	.align		4
        /*0008*/ 	.word	0x00000000
	.align		4
        /*000c*/ 	.word	0xfffffffe
	.align		4
        /*0010*/ 	.word	0x00000000
	.align		4
        /*0014*/ 	.word	0xfffffffd
	.align		4
        /*0018*/ 	.word	0x00000000
	.align		4
        /*001c*/ 	.word	0xfffffffc


//--------------------- .nv.constant4             --------------------------
	.section	.nv.constant4,"a",@progbits
	.align	8
	.align		8
.nv.constant4:
        /*0000*/ 	.dword	_$_str
	.align		8
        /*0008*/ 	.dword	_$_str_$_2


//--------------------- .text.triton_poi_fused__native_batch_norm_legit_no_training_add_convolution_relu_threshold_backward_1 --------------------------
	.section	.text.triton_poi_fused__native_batch_norm_legit_no_training_add_convolution_relu_threshold_backward_1,"ax",@progbits
	.align	128
        .global         triton_poi_fused__native_batch_norm_legit_no_training_add_convolution_relu_threshold_backward_1
        .type           triton_poi_fused__native_batch_norm_legit_no_training_add_convolution_relu_threshold_backward_1,@function
        .size           triton_poi_fused__native_batch_norm_legit_no_training_add_convolution_relu_threshold_backward_1,(.L_x_1 - triton_poi_fused__native_batch_norm_legit_no_training_add_convolution_relu_threshold_backward_1)
        .other          triton_poi_fused__native_batch_norm_legit_no_training_add_convolution_relu_threshold_backward_1,@"STO_CUDA_ENTRY STV_DEFAULT"
triton_poi_fused__native_batch_norm_legit_no_training_add_convolution_relu_threshold_backward_1:
.text.triton_poi_fused__native_batch_norm_legit_no_training_add_convolution_relu_threshold_backward_1:
[----:B------:R-:W0:Y:S01]  /*0000*/  LDC R1, c[0x0][0x28] ;  /* 0x00000a00ff017b82 */ /* 0x000e220000000800 */
[----:B------:R-:W1:Y:S07]  /*0010*/  S2R R2, SR_TID.X ;  /* 0x0000000000027919 */ /* 0x000e6e0000002100 */
[----:B------:R-:W2:Y:S01]  /*0020*/  LDC.64 R12, c[0x0][0x240] ;  /* 0x00009000ff0c7b82 */ /* 0x000ea20000000a00 */
[----:B------:R-:W-:Y:S02]  /*0030*/  CS2R R4, SRZ ;  /* 0x0000000000047805 */ /* 0x000fe4000001ff00 */
[----:B------:R-:W-:Y:S01]  /*0040*/  CS2R R6, SRZ ;  /* 0x0000000000067805 */ /* 0x000fe2000001ff00 */
[----:B------:R-:W3:Y:S01]  /*0050*/  S2R R3, SR_CTAID.X ;  /* 0x0000000000037919 */ /* 0x000ee20000002500 */
[----:B------:R-:W-:-:S03]  /*0060*/  ULDC.64 UR4, c[0x0][0x208] ;  /* 0x0000820000047ab9 */ /* 0x000fc60000000a00 */
[----:B------:R-:W4:Y:S08]  /*0070*/  LDC.64 R14, c[0x0][0x260] ;  /* 0x00009800ff0e7b82 */ /* 0x000f300000000a00 */
[----:B------:R-:W5:Y:S08]  /*0080*/  LDC.64 R24, c[0x0][0x228] ;  /* 0x00008a00ff187b82 */ /* 0x000f700000000a00 */
[----:B------:R-:W2:Y:S08]  /*0090*/  LDC.64 R10, c[0x0][0x210] ;  /* 0x00008400ff0a7b82 */ /* 0x000eb00000000a00 */
[----:B------:R-:W2:Y:S01]  /*00a0*/  LDC.64 R28, c[0x0][0x230] ;  /* 0x00008c00ff1c7b82 */ /* 0x000ea20000000a00 */
[----:B-1----:R-:W-:-:S07]  /*00b0*/  LOP3.LUT R2, R2, 0x7f, RZ, 0xc0, !PT ;  /* 0x0000007f02027812 */ /* 0x002fce00078ec0ff */
[----:B------:R-:W1:Y:S01]  /*00c0*/  LDC.64 R20, c[0x0][0x218] ;  /* 0x00008600ff147b82 */ /* 0x000e620000000a00 */
[----:B---3--:R-:W-:-:S07]  /*00d0*/  SHF.R.S32.HI R0, RZ, 0x18, R3 ;  /* 0x00000018ff007819 */ /* 0x008fce0000011403 */
[----:B------:R-:W3:Y:S01]  /*00e0*/  LDC.64 R26, c[0x0][0x238] ;  /* 0x00008e00ff1a7b82 */ /* 0x000ee20000000a00 */
[----:B------:R-:W-:-:S07]  /*00f0*/  LEA R2, R3, R2, 0x7 ;  /* 0x0000000203027211 */ /* 0x000fce00078e38ff */
[----:B------:R-:W1:Y:S01]  /*0100*/  LDC.64 R22, c[0x0][0x258] ;  /* 0x00009600ff167b82 */ /* 0x000e620000000a00 */
[----:B------:R-:W-:Y:S01]  /*0110*/  SGXT R3, R0, 0x1 ;  /* 0x000000010003781a */ /* 0x000fe20000000200 */
[----:B------:R-:W-:Y:S01]  /*0120*/  HFMA2.MMA R8, -RZ, RZ, 0, 0 ;  /* 0x00000000ff087435 */ /* 0x000fe200000001ff */
[----:B------:R-:W-:Y:S01]  /*0130*/  ISETP.GE.AND P0, PT, R2, 0x100, PT ;  /* 0x000001000200780c */ /* 0x000fe20003f06270 */
[----:B------:R-:W-:Y:S01]  /*0140*/  ULDC.64 UR6, c[0x0][0x278] ;  /* 0x00009e0000067ab9 */ /* 0x000fe20000000a00 */
[----:B------:R-:W-:-:S03]  /*0150*/  LEA.HI R3, R3, R2, RZ, 0x4 ;  /* 0x0000000203037211 */ /* 0x000fc600078f20ff */
[----:B------:R-:W3:Y:S01]  /*0160*/  LDC.64 R18, c[0x0][0x248] ;  /* 0x00009200ff127b82 */ /* 0x000ee20000000a00 */
[----:B------:R-:W-:-:S04]  /*0170*/  SHF.R.S32.HI R3, RZ, 0x4, R3 ;  /* 0x00000004ff037819 */ /* 0x000fc80000011403 */
[----:B------:R-:W-:-:S03]  /*0180*/  LEA.HI R0, R3, R3, RZ, 0x2 ;  /* 0x0000000303007211 */ /* 0x000fc600078f10ff */
[----:B------:R-:W3:Y:S01]  /*0190*/  LDC.64 R16, c[0x0][0x268] ;  /* 0x00009a00ff107b82 */ /* 0x000ee20000000a00 */
[----:B------:R-:W-:-:S04]  /*01a0*/  LOP3.LUT R0, R0, 0xfffffffc, RZ, 0xc0, !PT ;  /* 0xfffffffc00007812 */ /* 0x000fc800078ec0ff */
[----:B------:R-:W-:-:S05]  /*01b0*/  IADD3 R9, R3, -R0, RZ ;  /* 0x8000000003097210 */ /* 0x000fca0007ffe0ff */
[----:B--2---:R-:W-:-:S04]  /*01c0*/  IMAD.WIDE R12, R9, 0x4, R12 ;  /* 0x00000004090c7825 */ /* 0x004fc800078e020c */
[C---:B----4-:R-:W-:Y:S01]  /*01d0*/  IMAD.WIDE R14, R9.reuse, 0x4, R14 ;  /* 0x00000004090e7825 */ /* 0x050fe200078e020e */
[----:B------:R2:W4:Y:S04]  /*01e0*/  @!P0 LDG.E.EL R5, desc[UR4][R12.64] ;  /* 0x000000040c058981 */ /* 0x000528000c2e1900 */
[----:B------:R1:W4:Y:S01]  /*01f0*/  @!P0 LDG.E.EL R7, desc[UR4][R14.64] ;  /* 0x000000040e078981 */ /* 0x000322000c2e1900 */
[----:B------:R-:W-:Y:S01]  /*0200*/  HFMA2.MMA R3, -RZ, RZ, 0, 0 ;  /* 0x00000000ff037435 */ /* 0x000fe200000001ff */
[----:B-----5:R-:W-:Y:S01]  /*0210*/  IMAD.WIDE R24, R9, 0x4, R24 ;  /* 0x0000000409187825 */ /* 0x020fe200078e0218 */
[----:B--2---:R-:W2:Y:S03]  /*0220*/  LDC.64 R12, c[0x0][0x250] ;  /* 0x00009400ff0c7b82 */ /* 0x004ea60000000a00 */
[----:B0-----:R-:W-:Y:S01]  /*0230*/  IMAD.WIDE R10, R2, 0x4, R10 ;  /* 0x00000004020a7825 */ /* 0x001fe200078e020a */
[----:B------:R-:W-:-:S04]  /*0240*/  MOV R0, RZ ;  /* 0x000000ff00007202 */ /* 0x000fc80000000f00 */
[----:B------:R0:W5:Y:S01]  /*0250*/  @!P0 LDG.E.EL R3, desc[UR4][R24.64] ;  /* 0x0000000418038981 */ /* 0x000162000c2e1900 */
[----:B------:R-:W-:Y:S01]  /*0260*/  IMAD.WIDE R28, R9, 0x4, R28 ;  /* 0x00000004091c7825 */ /* 0x000fe200078e021c */
[----:B-1----:R-:W1:Y:S02]  /*0270*/  LDC.64 R14, c[0x0][0x270] ;  /* 0x00009c00ff0e7b82 */ /* 0x002e640000000a00 */
[----:B------:R-:W5:Y:S01]  /*0280*/  @!P0 LDG.E R8, desc[UR4][R10.64] ;  /* 0x000000040a088981 */ /* 0x000f62000c1e1900 */
[----:B------:R-:W-:-:S03]  /*0290*/  IMAD.WIDE R20, R2, 0x4, R20 ;  /* 0x0000000402147825 */ /* 0x000fc600078e0214 */
[----:B------:R3:W5:Y:S02]  /*02a0*/  @!P0 LDG.E.EL R0, desc[UR4][R28.64] ;  /* 0x000000041c008981 */ /* 0x000764000c2e1900 */
[----:B---3--:R-:W-:Y:S01]  /*02b0*/  IMAD.WIDE R26, R9, 0x4, R26 ;  /* 0x00000004091a7825 */ /* 0x008fe200078e021a */
[----:B0-----:R-:W-:-:S03]  /*02c0*/  CS2R R24, SRZ ;  /* 0x0000000000187805 */ /* 0x001fc6000001ff00 */
[----:B------:R-:W-:Y:S01]  /*02d0*/  IMAD.WIDE R22, R9, 0x4, R22 ;  /* 0x0000000409167825 */ /* 0x000fe200078e0216 */
[----:B------:R0:W3:Y:S04]  /*02e0*/  @!P0 LDG.E.EL R6, desc[UR4][R26.64] ;  /* 0x000000041a068981 */ /* 0x0000e8000c2e1900 */
[----:B------:R-:W3:Y:S01]  /*02f0*/  @!P0 LDG.E R25, desc[UR4][R20.64] ;  /* 0x0000000414198981 */ /* 0x000ee2000c1e1900 */
[----:B------:R-:W-:-:S03]  /*0300*/  MOV R29, RZ ;  /* 0x000000ff001d7202 */ /* 0x000fc60000000f00 */
[----:B------:R-:W3:Y:S01]  /*0310*/  @!P0 LDG.E.EL R4, desc[UR4][R22.64] ;  /* 0x0000000416048981 */ /* 0x000ee2000c2e1900 */
[----:B------:R-:W-:Y:S01]  /*0320*/  IMAD.WIDE R18, R9, 0x4, R18 ;  /* 0x0000000409127825 */ /* 0x000fe200078e0212 */
[----:B0-----:R-:W-:-:S03]  /*0330*/  CS2R R26, SRZ ;  /* 0x00000000001a7805 */ /* 0x001fc6000001ff00 */
[C---:B--2---:R-:W-:Y:S01]  /*0340*/  IMAD.WIDE R12, R9.reuse, 0x4, R12 ;  /* 0x00000004090c7825 */ /* 0x044fe200078e020c */
[----:B------:R-:W2:Y:S03]  /*0350*/  @!P0 LDG.E.EL R29, desc[UR4][R18.64] ;  /* 0x00000004121d8981 */ /* 0x000ea6000c2e1900 */
[C---:B------:R-:W-:Y:S01]  /*0360*/  IMAD.WIDE R16, R9.reuse, 0x4, R16 ;  /* 0x0000000409107825 */ /* 0x040fe200078e0210 */
[----:B------:R0:W2:Y:S03]  /*0370*/  @!P0 LDG.E.EL R26, desc[UR4][R12.64] ;  /* 0x000000040c1a8981 */ /* 0x0000a6000c2e1900 */
[----:B-1----:R-:W-:Y:S01]  /*0380*/  IMAD.WIDE R14, R9, 0x4, R14 ;  /* 0x00000004090e7825 */ /* 0x002fe200078e020e */
[----:B------:R-:W2:Y:S04]  /*0390*/  @!P0 LDG.E.EL R27, desc[UR4][R16.64] ;  /* 0x00000004101b8981 */ /* 0x000ea8000c2e1900 */
[----:B------:R-:W2:Y:S01]  /*03a0*/  @!P0 LDG.E.EL R24, desc[UR4][R14.64] ;  /* 0x000000040e188981 */ /* 0x000ea2000c2e1900 */
[----:B0-----:R-:W-:Y:S01]  /*03b0*/  HFMA2.MMA R12, -RZ, RZ, 1.625, 0 ;  /* 0x3e800000ff0c7435 */ /* 0x001fe200000001ff */
[----:B----4-:R-:W-:Y:S01]  /*03c0*/  FADD R5, R5, 9.9999997473787516356e-06 ;  /* 0x3727c5ac05057421 */ /* 0x010fe20000000000 */
[----:B------:R-:W-:-:S03]  /*03d0*/  FADD R7, R7, 9.9999997473787516356e-06 ;  /* 0x3727c5ac07077421 */ /* 0x000fc60000000000 */
[----:B------:R-:W0:Y:S08]  /*03e0*/  MUFU.SQRT R22, R5 ;  /* 0x0000000500167308 */ /* 0x000e300000002000 */
[----:B------:R-:W1:Y:S01]  /*03f0*/  MUFU.SQRT R23, R7 ;  /* 0x0000000700177308 */ /* 0x000e620000002000 */
[C---:B0-----:R-:W-:Y:S02]  /*0400*/  FSETP.GT.AND P1, PT, R22.reuse, 8.50705917302346158658e+37, PT ;  /* 0x7e8000001600780b */ /* 0x041fe40003f24000 */
[----:B------:R-:W-:-:S02]  /*0410*/  FSETP.GEU.AND P3, PT, R22, 1.175494350822287508e-38, PT ;  /* 0x008000001600780b */ /* 0x000fc40003f6e000 */
[C---:B-1----:R-:W-:Y:S02]  /*0420*/  FSETP.GT.AND P2, PT, R23.reuse, 8.50705917302346158658e+37, PT ;  /* 0x7e8000001700780b */ /* 0x042fe40003f44000 */
[----:B------:R-:W-:-:S07]  /*0430*/  FSETP.GEU.AND P4, PT, R23, 1.175494350822287508e-38, PT ;  /* 0x008000001700780b */ /* 0x000fce0003f8e000 */
[----:B------:R-:W-:-:S04]  /*0440*/  @P1 FMUL R22, R22, 0.25 ;  /* 0x3e80000016161820 */ /* 0x000fc80000400000 */
[----:B------:R-:W-:Y:S01]  /*0450*/  @!P3 FMUL R22, R22, 16777216 ;  /* 0x4b8000001616b820 */ /* 0x000fe20000400000 */
[----:B------:R-:W-:-:S04]  /*0460*/  @P2 FMUL R23, R23, 0.25 ;  /* 0x3e80000017172820 */ /* 0x000fc80000400000 */
[----:B------:R-:W-:Y:S01]  /*0470*/  @!P4 FMUL R23, R23, 16777216 ;  /* 0x4b8000001717c820 */ /* 0x000fe20000400000 */
[----:B------:R-:W0:Y:S01]  /*0480*/  MUFU.RCP R22, R22 ;  /* 0x0000001600167308 */ /* 0x000e220000001000 */
[----:B------:R-:W-:-:S07]  /*0490*/  FSEL R5, R12, 1, P1 ;  /* 0x3f8000000c057808 */ /* 0x000fce0000800000 */
[----:B------:R-:W1:Y:S01]  /*04a0*/  MUFU.RCP R23, R23 ;  /* 0x0000001700177308 */ /* 0x000e620000001000 */
[----:B------:R-:W-:Y:S01]  /*04b0*/  FSEL R12, R12, 1, P2 ;  /* 0x3f8000000c0c7808 */ /* 0x000fe20001000000 */
[----:B-----5:R-:W-:Y:S02]  /*04c0*/  FADD R3, R3, R8 ;  /* 0x0000000803037221 */ /* 0x020fe40000000000 */
[----:B------:R-:W4:Y:S01]  /*04d0*/  LDC.64 R8, c[0x0][0x220] ;  /* 0x00008800ff087b82 */ /* 0x000f220000000a00 */
[----:B------:R-:W-:Y:S01]  /*04e0*/  @!P3 FMUL R5, R5, 16777216 ;  /* 0x4b8000000505b820 */ /* 0x000fe20000400000 */
[----:B------:R-:W-:Y:S01]  /*04f0*/  @!P4 FMUL R12, R12, 16777216 ;  /* 0x4b8000000c0cc820 */ /* 0x000fe20000400000 */
[----:B---3--:R-:W-:Y:S02]  /*0500*/  FADD R25, R0, R25 ;  /* 0x0000001900197221 */ /* 0x008fe40000000000 */
[----:B0-----:R-:W-:Y:S01]  /*0510*/  FMUL R22, R22, R5 ;  /* 0x0000000516167220 */ /* 0x001fe20000400000 */
[----:B------:R-:W-:Y:S01]  /*0520*/  FADD R5, R3, -R6 ;  /* 0x8000000603057221 */ /* 0x000fe20000000000 */
[----:B------:R-:W-:Y:S01]  /*0530*/  FADD R7, R25, -R4 ;  /* 0x8000000419077221 */ /* 0x000fe20000000000 */
[----:B-1----:R-:W-:-:S02]  /*0540*/  FMUL R12, R23, R12 ;  /* 0x0000000c170c7220 */ /* 0x002fc40000400000 */
[----:B------:R-:W-:Y:S02]  /*0550*/  FMUL R5, R22, R5 ;  /* 0x0000000516057220 */ /* 0x000fe40000400000 */
[----:B------:R-:W-:Y:S02]  /*0560*/  FMUL R7, R12, R7 ;  /* 0x000000070c077220 */ /* 0x000fe40000400000 */
[----:B--2---:R-:W-:Y:S02]  /*0570*/  FFMA R5, R5, R29, R26 ;  /* 0x0000001d05057223 */ /* 0x004fe4000000001a */
[----:B------:R-:W-:-:S04]  /*0580*/  FFMA R24, R7, R27, R24 ;  /* 0x0000001b07187223 */ /* 0x000fc80000000018 */
[C---:B------:R-:W-:Y:S01]  /*0590*/  FADD R0, R5.reuse, R24 ;  /* 0x0000001805007221 */ /* 0x040fe20000000000 */
[----:B------:R-:W-:Y:S01]  /*05a0*/  FSETP.GEU.AND P1, PT, R5, -R24, PT ;  /* 0x800000180500720b */ /* 0x000fe20003f2e000 */
[----:B----4-:R-:W-:-:S03]  /*05b0*/  IMAD.WIDE R8, R2, 0x4, R8 ;  /* 0x0000000402087825 */ /* 0x010fc600078e0208 */
[----:B------:R-:W-:Y:S02]  /*05c0*/  FSEL R7, R0, RZ, P1 ;  /* 0x000000ff00077208 */ /* 0x000fe40000800000 */
[----:B------:R-:W-:Y:S01]  /*05d0*/  IADD3 R4, P1, R2, UR6, RZ ;  /* 0x0000000602047c10 */ /* 0x000fe2000ff3e0ff */
[----:B------:R0:W-:Y:S01]  /*05e0*/  @!P0 STG.E desc[UR4][R10.64], R3 ;  /* 0x000000030a008986 */ /* 0x0001e2000c101904 */
[----:B------:R-:W-:Y:S02]  /*05f0*/  FSETP.GTU.AND P2, PT, R7, RZ, PT ;  /* 0x000000ff0700720b */ /* 0x000fe40003f4c000 */
[----:B------:R-:W-:Y:S01]  /*0600*/  LEA.HI.X.SX32 R5, R2, UR7, 0x1, P1 ;  /* 0x0000000702057c11 */ /* 0x000fe200088f0eff */
[----:B------:R0:W-:Y:S01]  /*0610*/  @!P0 STG.E desc[UR4][R20.64], R25 ;  /* 0x0000001914008986 */ /* 0x0001e2000c101904 */
[----:B------:R-:W-:-:S03]  /*0620*/  SEL R13, RZ, 0x1, P2 ;  /* 0x00000001ff0d7807 */ /* 0x000fc60001000000 */
[----:B------:R0:W-:Y:S02]  /*0630*/  @!P0 STG.E desc[UR4][R8.64], R7 ;  /* 0x0000000708008986 */ /* 0x0001e4000c101904 */
[----:B0-----:R-:W-:Y:S05]  /*0640*/  @P0 EXIT ;  /* 0x000000000000094d */ /* 0x001fea0003800000 */
[----:B------:R-:W-:Y:S01]  /*0650*/  STG.E.U8 desc[UR4][R4.64], R13 ;  /* 0x0000000d04007986 */ /* 0x000fe2000c101104 */
[----:B------:R-:W-:Y:S05]  /*0660*/  EXIT ;  /* 0x000000000000794d */ /* 0x000fea0003800000 */
.L_x_0:
[----:B------:R-:W-:-:S00]  /*0670*/  BRA `(.L_x_0) ;  /* 0xfffffffc00fc7947 */ /* 0x000fc0000383ffff */
[----:B------:R-:W-:-:S00]  /*0680*/  NOP ;  /* 0x0000000000007918 */ /* 0x000fc00000000000 */
[----:B------:R-:W-:-:S00]  /*0690*/  NOP ;  /* 0x0000000000007918 */ /* 0x000fc00000000000 */
[----:B------:R-:W-:-:S00]  /*06a0*/  NOP ;  /* 0x0000000000007918 */ /* 0x000fc00000000000 */
[----:B------:R-:W-:-:S00]  /*06b0*/  NOP ;  /* 0x0000000000007918 */ /* 0x000fc00000000000 */
[----:B------:R-:W-:-:S00]  /*06c0*/  NOP ;  /* 0x0000000000007918 */ /* 0x000fc00000000000 */
[----:B------:R-:W-:-:S00]  /*06d0*/  NOP ;  /* 0x0000000000007918 */ /* 0x000fc00000000000 */
[----:B------:R-:W-:-:S00]  /*06e0*/  NOP ;  /* 0x0000000000007918 */ /* 0x000fc00000000000 */
[----:B------:R-:W-:-:S00]  /*06f0*/  NOP ;  /* 0x0000000000007918 */ /* 0x000fc00000000000 */
.L_x_1:


//--------------------- .nv.global.init           --------------------------
	.section	.nv.global.init,"aw",@progbits
.nv.global.init:
	.type		_$_str,@object
	.size		_$_str,(_$_str_$_2 - _$_str)
_$_str:
        /*0000*/ 	.byte	0x5f, 0x5f, 0x43, 0x55, 0x44, 0x41, 0x5f, 0x46, 0x54, 0x5a, 0x00
	.type		_$_str_$_2,@object
	.size		_$_str_$_2,(.L_1 - _$_str_$_2)
_$_str_$_2:
        /*000b*/ 	.byte	0x5f, 0x5f, 0x43, 0x55, 0x44, 0x41, 0x5f, 0x50, 0x52, 0x45, 0x43, 0x5f, 0x53, 0x51, 0x52, 0x54
        /*001b*/ 	.byte	0x00
.L_1:


//--------------------- .nv.constant0.triton_poi_fused__native_batch_norm_legit_no_training_add_convolution_relu_threshold_backward_1 --------------------------
	.section	.nv.constant0.triton_poi_fused__native_batch_norm_legit_no_training_add_convolution_relu_threshold_backward_1,"a",@progbits
	.sectionflags	@""
	.align	4
.nv.constant0.triton_poi_fused__native_batch_norm_legit_no_training_add_convolution_relu_threshold_backward_1:
	.zero		644
